//
// Generated by NVIDIA NVVM Compiler
//
// Compiler Build ID: CL-36424714
// Cuda compilation tools, release 13.0, V13.0.88
// Based on NVVM 20.0.0
//

.version 9.0
.target sm_100
.address_size 64

	// .globl	default_function_kernel

.visible .entry default_function_kernel(
	.param .u64 .ptr .align 1 default_function_kernel_param_0,
	.param .u64 .ptr .align 1 default_function_kernel_param_1
)
.maxntid 2
{
	.reg .pred 	%p<5>;
	.reg .b16 	%rs<4>;
	.reg .b32 	%r<23>;
	.reg .b32 	%f<2>;
	.reg .b64 	%rd<9>;

	ld.param.u64 	%rd1, [default_function_kernel_param_0];
	ld.param.u64 	%rd2, [default_function_kernel_param_1];
	mov.u32 	%r1, %ctaid.x;
	setp.lt.u32 	%p1, %r1, 72;
	@%p1 bra 	$L__BB0_2;
	mul.hi.u32 	%r13, %r1, 715827883;
	sub.s32 	%r21, 22, %r13;
	bra.uni 	$L__BB0_4;
$L__BB0_2:
	setp.lt.u32 	%p2, %r1, 6;
	mov.b32 	%r21, 0;
	@%p2 bra 	$L__BB0_4;
	cvt.u16.u32 	%rs1, %r1;
	mul.lo.s16 	%rs2, %rs1, 171;
	shr.u16 	%rs3, %rs2, 10;
	cvt.u32.u16 	%r12, %rs3;
	add.s32 	%r21, %r12, -1;
$L__BB0_4:
	mul.hi.u32 	%r15, %r1, 715827883;
	mul.lo.s32 	%r16, %r15, 6;
	sub.s32 	%r5, %r1, %r16;
	shl.b32 	%r17, %r5, 1;
	mov.u32 	%r6, %tid.x;
	or.b32  	%r7, %r17, %r6;
	setp.eq.s32 	%p3, %r7, 11;
	mov.b32 	%r22, 8;
	@%p3 bra 	$L__BB0_8;
	setp.ne.s32 	%p4, %r5, 0;
	@%p4 bra 	$L__BB0_7;
	xor.b32  	%r22, %r6, 1;
	bra.uni 	$L__BB0_8;
$L__BB0_7:
	add.s32 	%r22, %r7, -2;
$L__BB0_8:
	cvta.to.global.u64 	%rd3, %rd2;
	cvta.to.global.u64 	%rd4, %rd1;
	mad.lo.s32 	%r18, %r21, 9, %r22;
	mul.wide.s32 	%rd5, %r18, 4;
	add.s64 	%rd6, %rd3, %rd5;
	ld.global.nc.f32 	%f1, [%rd6];
	shl.b32 	%r19, %r1, 1;
	or.b32  	%r20, %r19, %r6;
	mul.wide.u32 	%rd7, %r20, 4;
	add.s64 	%rd8, %rd4, %rd7;
	st.global.f32 	[%rd8], %f1;
	ret;

}


// ===== COMPILED SASS (sm_100) =====

	.target	sm_100

	.elftype	@"ET_EXEC"


//--------------------- .note.nv.tkinfo           --------------------------
	.section	.note.nv.tkinfo,"",@"SHT_NOTE"
	.sectionflags	@"SHF_NOTE_NV_TKINFO"
	.tkinfo
        /*0018*/ 	.word	0x00000002
        /*0030*/ 	.string	""
        /*0030*/ 	.string	"ptxas"
        /*0030*/ 	.string	"Cuda compilation tools, release 13.0, V13.0.88"
        /*0030*/ 	.string	"Build cuda_13.0.r13.0/compiler.36424714_0"
        /*0030*/ 	.string	"-arch sm_100 -m 64 "



//--------------------- .note.nv.cuinfo           --------------------------
	.section	.note.nv.cuinfo,"",@"SHT_NOTE"
	.sectionflags	@"SHF_NOTE_NV_CUINFO"
        /*0018*/ 	.short	0x0002
        /*001a*/ 	.short	0x0064
        /*001c*/ 	.short	0x0082
	.zero		2


//--------------------- .nv.info                  --------------------------
	.section	.nv.info,"",@"SHT_CUDA_INFO"
	.align	4


	//----- nvinfo : EIATTR_REGCOUNT
	.align		4
        /*0000*/ 	.byte	0x04, 0x2f
        /*0002*/ 	.short	(.L_1 - .L_0)
	.align		4
.L_0:
        /*0004*/ 	.word	index@(default_function_kernel)
        /*0008*/ 	.word	0x0000000c


	//----- nvinfo : EIATTR_FRAME_SIZE
	.align		4
.L_1:
        /*000c*/ 	.byte	0x04, 0x11
        /*000e*/ 	.short	(.L_3 - .L_2)
	.align		4
.L_2:
        /*0010*/ 	.word	index@(default_function_kernel)
        /*0014*/ 	.word	0x00000000


	//----- nvinfo : EIATTR_MIN_STACK_SIZE
	.align		4
.L_3:
        /*0018*/ 	.byte	0x04, 0x12
        /*001a*/ 	.short	(.L_5 - .L_4)
	.align		4
.L_4:
        /*001c*/ 	.word	index@(default_function_kernel)
        /*0020*/ 	.word	0x00000000
.L_5:


//--------------------- .nv.compat                --------------------------
	.section	.nv.compat,"",@"SHT_CUDA_COMPAT_INFO"
	.align	4
        /*0000*/ 	.byte	0x02, 0x09, 0x00, 0x00, 0x02, 0x02, 0x01, 0x00, 0x02, 0x05, 0x05, 0x00, 0x03, 0x07, 0x01, 0x01
        /*0010*/ 	.byte	0x02, 0x03, 0x00, 0x00, 0x02, 0x06, 0x01, 0x00, 0x04, 0x0b, 0x08, 0x00, 0x09, 0x00, 0x00, 0x00
        /*0020*/ 	.byte	0x00, 0x00, 0x00, 0x00


//--------------------- .nv.info.default_function_kernel --------------------------
	.section	.nv.info.default_function_kernel,"",@"SHT_CUDA_INFO"
	.sectionflags	@""
	.align	4


	//----- nvinfo : EIATTR_CUDA_API_VERSION
	.align		4
        /*0000*/ 	.byte	0x04, 0x37
        /*0002*/ 	.short	(.L_7 - .L_6)
.L_6:
        /*0004*/ 	.word	0x00000082


	//----- nvinfo : EIATTR_KPARAM_INFO
	.align		4
.L_7:
        /*0008*/ 	.byte	0x04, 0x17
        /*000a*/ 	.short	(.L_9 - .L_8)
.L_8:
        /*000c*/ 	.word	0x00000000
        /*0010*/ 	.short	0x0001
        /*0012*/ 	.short	0x0008
        /*0014*/ 	.byte	0x00, 0xf5, 0x21, 0x00


	//----- nvinfo : EIATTR_KPARAM_INFO
	.align		4
.L_9:
        /*0018*/ 	.byte	0x04, 0x17
        /*001a*/ 	.short	(.L_11 - .L_10)
.L_10:
        /*001c*/ 	.word	0x00000000
        /*0020*/ 	.short	0x0000
        /*0022*/ 	.short	0x0000
        /*0024*/ 	.byte	0x00, 0xf5, 0x21, 0x00


	//----- nvinfo : EIATTR_SPARSE_MMA_MASK
	.align		4
.L_11:
        /*0028*/ 	.byte	0x03, 0x50
        /*002a*/ 	.short	0x0000


	//----- nvinfo : EIATTR_MAXREG_COUNT
	.align		4
        /*002c*/ 	.byte	0x03, 0x1b
        /*002e*/ 	.short	0x00ff


	//----- nvinfo : EIATTR_MERCURY_ISA_VERSION
	.align		4
        /*0030*/ 	.byte	0x03, 0x5f
        /*0032*/ 	.short	0x0101


	//----- nvinfo : EIATTR_VRC_CTA_INIT_COUNT
	.align		4
        /*0034*/ 	.byte	0x02, 0x4a
	.zero		1
	.zero		1


	//----- nvinfo : EIATTR_EXIT_INSTR_OFFSETS
	.align		4
        /*0038*/ 	.byte	0x04, 0x1c
        /*003a*/ 	.short	(.L_13 - .L_12)


	//   ....[0]....
.L_12:
        /*003c*/ 	.word	0x00000250


	//----- nvinfo : EIATTR_MAX_THREADS
	.align		4
.L_13:
        /*0040*/ 	.byte	0x04, 0x05
        /*0042*/ 	.short	(.L_15 - .L_14)
.L_14:
        /*0044*/ 	.word	0x00000002
        /*0048*/ 	.word	0x00000001
        /*004c*/ 	.word	0x00000001


	//----- nvinfo : EIATTR_CRS_STACK_SIZE
	.align		4
.L_15:
        /*0050*/ 	.byte	0x04, 0x1e
        /*0052*/ 	.short	(.L_17 - .L_16)
.L_16:
        /*0054*/ 	.word	0x00000000


	//----- nvinfo : EIATTR_CBANK_PARAM_SIZE
	.align		4
.L_17:
        /*0058*/ 	.byte	0x03, 0x19
        /*005a*/ 	.short	0x0010


	//----- nvinfo : EIATTR_PARAM_CBANK
	.align		4
        /*005c*/ 	.byte	0x04, 0x0a
        /*005e*/ 	.short	(.L_19 - .L_18)
	.align		4
.L_18:
        /*0060*/ 	.word	index@(.nv.constant0.default_function_kernel)
        /*0064*/ 	.short	0x0380
        /*0066*/ 	.short	0x0010


	//----- nvinfo : EIATTR_SW_WAR
	.align		4
.L_19:
        /*0068*/ 	.byte	0x04, 0x36
        /*006a*/ 	.short	(.L_21 - .L_20)
.L_20:
        /*006c*/ 	.word	0x00000008
.L_21:


//--------------------- .nv.callgraph             --------------------------
	.section	.nv.callgraph,"",@"SHT_CUDA_CALLGRAPH"
	.align	4
	.sectionentsize	8
	.align		4
        /*0000*/ 	.word	0x00000000
	.align		4
        /*0004*/ 	.word	0xffffffff
	.align		4
        /*0008*/ 	.word	0x00000000
	.align		4
        /*000c*/ 	.word	0xfffffffe
	.align		4
        /*0010*/ 	.word	0x00000000
	.align		4
        /*0014*/ 	.word	0xfffffffd
	.align		4
        /*0018*/ 	.word	0x00000000
	.align		4
        /*001c*/ 	.word	0xfffffffc


//--------------------- .text.default_function_kernel --------------------------
	.section	.text.default_function_kernel,"ax",@progbits
	.align	128
        .global         default_function_kernel
        .type           default_function_kernel,@function
        .size           default_function_kernel,(.L_x_4 - default_function_kernel)
        .other          default_function_kernel,@"STO_CUDA_ENTRY STV_DEFAULT"
default_function_kernel:
.text.default_function_kernel:
[----:B------:R-:W-:Y:S01]  /*0000*/  LDC R1, c[0x0][0x37c] ;  /* 0x0000df00ff017b82 */ /* 0x000fe20000000800 */
[----:B------:R-:W0:Y:S07]  /*0010*/  S2R R8, SR_CTAID.X ;  /* 0x0000000000087919 */ /* 0x000e2e0000002500 */
[----:B------:R-:W1:Y:S01]  /*0020*/  LDC.64 R2, c[0x0][0x388] ;  /* 0x0000e200ff027b82 */ /* 0x000e620000000a00 */
[----:B------:R-:W2:Y:S01]  /*0030*/  LDCU.64 UR4, c[0x0][0x358] ;  /* 0x00006b00ff0477ac */ /* 0x000ea20008000a00 */
[----:B------:R-:W-:Y:S01]  /*0040*/  IMAD.MOV.U32 R7, RZ, RZ, 0x8 ;  /* 0x00000008ff077424 */ /* 0x000fe200078e00ff */
[----:B------:R-:W3:Y:S01]  /*0050*/  S2R R9, SR_TID.X ;  /* 0x0000000000097919 */ /* 0x000ee20000002100 */
[C---:B0-----:R-:W-:Y:S01]  /*0060*/  IMAD.HI.U32 R5, R8.reuse, 0x2aaaaaab, RZ ;  /* 0x2aaaaaab08057827 */ /* 0x041fe200078e00ff */
[----:B------:R-:W-:-:S03]  /*0070*/  ISETP.GE.U32.AND P1, PT, R8, 0x48, PT ;  /* 0x000000480800780c */ /* 0x000fc60003f26070 */
[----:B------:R-:W-:-:S04]  /*0080*/  IMAD R5, R5, -0x6, R8 ;  /* 0xfffffffa05057824 */ /* 0x000fc800078e0208 */
[----:B------:R-:W-:-:S05]  /*0090*/  IMAD.SHL.U32 R0, R5, 0x2, RZ ;  /* 0x0000000205007824 */ /* 0x000fca00078e00ff */
[----:B---3--:R-:W-:Y:S01]  /*00a0*/  LOP3.LUT R6, R0, R9, RZ, 0xfc, !PT ;  /* 0x0000000900067212 */ /* 0x008fe200078efcff */
[----:B------:R-:W-:-:S03]  /*00b0*/  @P1 IMAD.HI.U32 R0, R8, 0x2aaaaaab, RZ ;  /* 0x2aaaaaab08001827 */ /* 0x000fc600078e00ff */
[----:B------:R-:W-:Y:S02]  /*00c0*/  ISETP.NE.AND P0, PT, R6, 0xb, PT ;  /* 0x0000000b0600780c */ /* 0x000fe40003f05270 */
[----:B------:R-:W-:Y:S01]  /*00d0*/  @P1 IADD3 R0, PT, PT, -R0, 0x16, RZ ;  /* 0x0000001600001810 */ /* 0x000fe20007ffe1ff */
[----:B--2---:R-:W-:Y:S10]  /*00e0*/  @P1 BRA `(.L_x_0) ;  /* 0x0000000000201947 */ /* 0x004ff40003800000 */
[----:B------:R-:W-:-:S13]  /*00f0*/  ISETP.GE.U32.AND P1, PT, R8, 0x6, PT ;  /* 0x000000060800780c */ /* 0x000fda0003f26070 */
[----:B------:R-:W-:-:S05]  /*0100*/  @P1 PRMT R0, R8, 0x9910, RZ ;  /* 0x0000991008001816 */ /* 0x000fca00000000ff */
[----:B------:R-:W-:-:S05]  /*0110*/  @P1 IMAD R0, R0, 0xab, RZ ;  /* 0x000000ab00001824 */ /* 0x000fca00078e02ff */
[----:B------:R-:W-:-:S04]  /*0120*/  @P1 LOP3.LUT R0, R0, 0xffff, RZ, 0xc0, !PT ;  /* 0x0000ffff00001812 */ /* 0x000fc800078ec0ff */
[----:B------:R-:W-:Y:S01]  /*0130*/  @P1 SHF.R.U32.HI R4, RZ, 0xa, R0 ;  /* 0x0000000aff041819 */ /* 0x000fe20000011600 */
[----:B------:R-:W-:-:S03]  /*0140*/  IMAD.MOV.U32 R0, RZ, RZ, RZ ;  /* 0x000000ffff007224 */ /* 0x000fc600078e00ff */
[----:B------:R-:W-:-:S04]  /*0150*/  @P1 LOP3.LUT R4, R4, 0xffff, RZ, 0xc0, !PT ;  /* 0x0000ffff04041812 */ /* 0x000fc800078ec0ff */
[----:B------:R-:W-:-:S07]  /*0160*/  @P1 IADD3 R0, PT, PT, R4, -0x1, RZ ;  /* 0xffffffff04001810 */ /* 0x000fce0007ffe0ff */
.L_x_0:
[----:B------:R-:W-:Y:S04]  /*0170*/  BSSY.RECONVERGENT B0, `(.L_x_1) ;  /* 0x0000005000007945 */ /* 0x000fe80003800200 */
[----:B------:R-:W-:Y:S05]  /*0180*/  @!P0 BRA `(.L_x_2) ;  /* 0x00000000000c8947 */ /* 0x000fea0003800000 */
[----:B------:R-:W-:-:S13]  /*0190*/  ISETP.NE.AND P0, PT, R5, RZ, PT ;  /* 0x000000ff0500720c */ /* 0x000fda0003f05270 */
[----:B------:R-:W-:Y:S01]  /*01a0*/  @!P0 LOP3.LUT R7, R9, 0x1, RZ, 0x3c, !PT ;  /* 0x0000000109078812 */ /* 0x000fe200078e3cff */
[----:B------:R-:W-:-:S07]  /*01b0*/  @P0 VIADD R7, R6, 0xfffffffe ;  /* 0xfffffffe06070836 */ /* 0x000fce0000000000 */
.L_x_2:
[----:B------:R-:W-:Y:S05]  /*01c0*/  BSYNC.RECONVERGENT B0 ;  /* 0x0000000000007941 */ /* 0x000fea0003800200 */
.L_x_1:
[----:B------:R-:W-:Y:S01]  /*01d0*/  IMAD R7, R0, 0x9, R7 ;  /* 0x0000000900077824 */ /* 0x000fe200078e0207 */
[----:B------:R-:W0:Y:S03]  /*01e0*/  LDC.64 R4, c[0x0][0x380] ;  /* 0x0000e000ff047b82 */ /* 0x000e260000000a00 */
[----:B-1----:R-:W-:-:S06]  /*01f0*/  IMAD.WIDE R2, R7, 0x4, R2 ;  /* 0x0000000407027825 */ /* 0x002fcc00078e0202 */
[----:B------:R-:W2:Y:S01]  /*0200*/  LDG.E.CONSTANT R3, desc[UR4][R2.64] ;  /* 0x0000000402037981 */ /* 0x000ea2000c1e9900 */
[----:B------:R-:W-:-:S04]  /*0210*/  SHF.L.U32 R0, R8, 0x1, RZ ;  /* 0x0000000108007819 */ /* 0x000fc800000006ff */
[----:B------:R-:W-:-:S05]  /*0220*/  LOP3.LUT R7, R0, R9, RZ, 0xfc, !PT ;  /* 0x0000000900077212 */ /* 0x000fca00078efcff */
[----:B0-----:R-:W-:-:S05]  /*0230*/  IMAD.WIDE.U32 R4, R7, 0x4, R4 ;  /* 0x0000000407047825 */ /* 0x001fca00078e0004 */
[----:B--2---:R-:W-:Y:S01]  /*0240*/  STG.E desc[UR4][R4.64], R3 ;  /* 0x0000000304007986 */ /* 0x004fe2000c101904 */
[----:B------:R-:W-:Y:S05]  /*0250*/  EXIT ;  /* 0x000000000000794d */ /* 0x000fea0003800000 */
.L_x_3:
[----:B------:R-:W-:-:S00]  /*0260*/  BRA `(.L_x_3) ;  /* 0xfffffffc00fc7947 */ /* 0x000fc0000383ffff */
[----:B------:R-:W-:-:S00]  /*0270*/  NOP ;  /* 0x0000000000007918 */ /* 0x000fc00000000000 */
        /* <DEDUP_REMOVED lines=8> */
.L_x_4:


//--------------------- .nv.shared.reserved.0     --------------------------
	.section	.nv.shared.reserved.0,"aw",@nobits
	.weak		__nv_reservedSMEM_offset_0_alias
	.size		__nv_reservedSMEM_offset_0_alias, 0, 64
	.other		__nv_reservedSMEM_offset_0_alias,@"STO_CUDA_RESERVED_SHARED STV_DEFAULT"
__nv_reservedSMEM_offset_0_alias:
	.zero		0
	.zero		64


//--------------------- .nv.constant0.default_function_kernel --------------------------
	.section	.nv.constant0.default_function_kernel,"a",@progbits
	.sectionflags	@""
	.align	4
.nv.constant0.default_function_kernel:
	.zero		912


//--------------------- SYMBOLS --------------------------

	.type		.nv.reservedSmem.offset0,@object
	.size		.nv.reservedSmem.offset0,0x4
